//
// Generated by NVIDIA NVVM Compiler
//
// Compiler Build ID: CL-36424714
// Cuda compilation tools, release 13.0, V13.0.88
// Based on NVVM 20.0.0
//

.version 9.0
.target sm_100
.address_size 64

	// .globl	_Z8markEvenPiS_
.extern .shared .align 16 .b8 sh_nums[];

.visible .entry _Z8markEvenPiS_(
	.param .u64 .ptr .align 1 _Z8markEvenPiS__param_0,
	.param .u64 .ptr .align 1 _Z8markEvenPiS__param_1
)
{
	.reg .b32 	%r<3>;
	.reg .b64 	%rd<5>;

	ld.param.u64 	%rd1, [_Z8markEvenPiS__param_1];
	cvta.to.global.u64 	%rd2, %rd1;
	mov.u32 	%r1, %tid.x;
	mul.wide.u32 	%rd3, %r1, 4;
	add.s64 	%rd4, %rd2, %rd3;
	mov.b32 	%r2, 0;
	st.global.u32 	[%rd4], %r2;
	ret;

}
	// .globl	_Z7scanSumPiS_
.visible .entry _Z7scanSumPiS_(
	.param .u64 .ptr .align 1 _Z7scanSumPiS__param_0,
	.param .u64 .ptr .align 1 _Z7scanSumPiS__param_1
)
{
	.reg .pred 	%p<5>;
	.reg .b32 	%r<21>;
	.reg .b64 	%rd<9>;

	ld.param.u64 	%rd1, [_Z7scanSumPiS__param_0];
	ld.param.u64 	%rd2, [_Z7scanSumPiS__param_1];
	mov.u32 	%r1, %tid.x;
	setp.eq.s32 	%p1, %r1, 0;
	shl.b32 	%r7, %r1, 2;
	mov.u32 	%r8, sh_nums;
	add.s32 	%r2, %r8, %r7;
	@%p1 bra 	$L__BB1_2;
	cvta.to.global.u64 	%rd3, %rd1;
	add.s32 	%r9, %r1, -1;
	mul.wide.u32 	%rd4, %r9, 4;
	add.s64 	%rd5, %rd3, %rd4;
	ld.global.u32 	%r10, [%rd5];
	st.shared.u32 	[%r2], %r10;
	bra.uni 	$L__BB1_3;
$L__BB1_2:
	mov.b32 	%r11, 0;
	st.shared.u32 	[sh_nums], %r11;
$L__BB1_3:
	bar.sync 	0;
	mov.u32 	%r3, %ntid.x;
	setp.lt.u32 	%p2, %r3, 3;
	@%p2 bra 	$L__BB1_8;
	mov.b32 	%r20, 2;
$L__BB1_5:
	sub.s32 	%r5, %r1, %r20;
	setp.lt.s32 	%p3, %r5, 0;
	@%p3 bra 	$L__BB1_7;
	shl.b32 	%r13, %r5, 2;
	add.s32 	%r15, %r8, %r13;
	ld.shared.u32 	%r16, [%r15];
	ld.shared.u32 	%r17, [%r2];
	add.s32 	%r18, %r17, %r16;
	st.shared.u32 	[%r2], %r18;
$L__BB1_7:
	shl.b32 	%r20, %r20, 1;
	bar.sync 	0;
	setp.lt.u32 	%p4, %r20, %r3;
	@%p4 bra 	$L__BB1_5;
$L__BB1_8:
	cvta.to.global.u64 	%rd6, %rd2;
	ld.shared.u32 	%r19, [%r2];
	mul.wide.u32 	%rd7, %r1, 4;
	add.s64 	%rd8, %rd6, %rd7;
	st.global.u32 	[%rd8], %r19;
	ret;

}
	// .globl	_Z14scatterAddressPiS_S_S_
.visible .entry _Z14scatterAddressPiS_S_S_(
	.param .u64 .ptr .align 1 _Z14scatterAddressPiS_S_S__param_0,
	.param .u64 .ptr .align 1 _Z14scatterAddressPiS_S_S__param_1,
	.param .u64 .ptr .align 1 _Z14scatterAddressPiS_S_S__param_2,
	.param .u64 .ptr .align 1 _Z14scatterAddressPiS_S_S__param_3
)
{
	.reg .pred 	%p<2>;
	.reg .b32 	%r<5>;
	.reg .b64 	%rd<16>;

	ld.param.u64 	%rd1, [_Z14scatterAddressPiS_S_S__param_0];
	ld.param.u64 	%rd4, [_Z14scatterAddressPiS_S_S__param_1];
	ld.param.u64 	%rd2, [_Z14scatterAddressPiS_S_S__param_2];
	ld.param.u64 	%rd3, [_Z14scatterAddressPiS_S_S__param_3];
	cvta.to.global.u64 	%rd5, %rd4;
	mov.u32 	%r1, %tid.x;
	mul.wide.u32 	%rd6, %r1, 4;
	add.s64 	%rd7, %rd5, %rd6;
	ld.global.u32 	%r2, [%rd7];
	setp.ne.s32 	%p1, %r2, 1;
	@%p1 bra 	$L__BB2_2;
	cvta.to.global.u64 	%rd8, %rd1;
	cvta.to.global.u64 	%rd9, %rd2;
	cvta.to.global.u64 	%rd10, %rd3;
	add.s64 	%rd12, %rd8, %rd6;
	ld.global.u32 	%r3, [%rd12];
	add.s64 	%rd13, %rd9, %rd6;
	ld.global.u32 	%r4, [%rd13];
	mul.wide.s32 	%rd14, %r4, 4;
	add.s64 	%rd15, %rd10, %rd14;
	st.global.u32 	[%rd15], %r3;
$L__BB2_2:
	ret;

}


// ===== COMPILED SASS (sm_100) =====

	.target	sm_100

	.elftype	@"ET_EXEC"


//--------------------- .note.nv.tkinfo           --------------------------
	.section	.note.nv.tkinfo,"",@"SHT_NOTE"
	.sectionflags	@"SHF_NOTE_NV_TKINFO"
	.tkinfo
        /*0018*/ 	.word	0x00000002
        /*0030*/ 	.string	""
        /*0030*/ 	.string	"ptxas"
        /*0030*/ 	.string	"Cuda compilation tools, release 13.0, V13.0.88"
        /*0030*/ 	.string	"Build cuda_13.0.r13.0/compiler.36424714_0"
        /*0030*/ 	.string	"-arch sm_100 -m 64 "



//--------------------- .note.nv.cuinfo           --------------------------
	.section	.note.nv.cuinfo,"",@"SHT_NOTE"
	.sectionflags	@"SHF_NOTE_NV_CUINFO"
        /*0018*/ 	.short	0x0002
        /*001a*/ 	.short	0x0064
        /*001c*/ 	.short	0x0082
	.zero		2


//--------------------- .nv.info                  --------------------------
	.section	.nv.info,"",@"SHT_CUDA_INFO"
	.align	4


	//----- nvinfo : EIATTR_REGCOUNT
	.align		4
        /*0000*/ 	.byte	0x04, 0x2f
        /*0002*/ 	.short	(.L_1 - .L_0)
	.align		4
.L_0:
        /*0004*/ 	.word	index@(_Z8markEvenPiS_)
        /*0008*/ 	.word	0x00000008


	//----- nvinfo : EIATTR_FRAME_SIZE
	.align		4
.L_1:
        /*000c*/ 	.byte	0x04, 0x11
        /*000e*/ 	.short	(.L_3 - .L_2)
	.align		4
.L_2:
        /*0010*/ 	.word	index@(_Z8markEvenPiS_)
        /*0014*/ 	.word	0x00000000


	//----- nvinfo : EIATTR_REGCOUNT
	.align		4
.L_3:
        /*0018*/ 	.byte	0x04, 0x2f
        /*001a*/ 	.short	(.L_5 - .L_4)
	.align		4
.L_4:
        /*001c*/ 	.word	index@(_Z7scanSumPiS_)
        /*0020*/ 	.word	0x0000000a


	//----- nvinfo : EIATTR_FRAME_SIZE
	.align		4
.L_5:
        /*0024*/ 	.byte	0x04, 0x11
        /*0026*/ 	.short	(.L_7 - .L_6)
	.align		4
.L_6:
        /*0028*/ 	.word	index@(_Z7scanSumPiS_)
        /*002c*/ 	.word	0x00000000


	//----- nvinfo : EIATTR_REGCOUNT
	.align		4
.L_7:
        /*0030*/ 	.byte	0x04, 0x2f
        /*0032*/ 	.short	(.L_9 - .L_8)
	.align		4
.L_8:
        /*0034*/ 	.word	index@(_Z14scatterAddressPiS_S_S_)
        /*0038*/ 	.word	0x0000000a


	//----- nvinfo : EIATTR_FRAME_SIZE
	.align		4
.L_9:
        /*003c*/ 	.byte	0x04, 0x11
        /*003e*/ 	.short	(.L_11 - .L_10)
	.align		4
.L_10:
        /*0040*/ 	.word	index@(_Z14scatterAddressPiS_S_S_)
        /*0044*/ 	.word	0x00000000


	//----- nvinfo : EIATTR_MIN_STACK_SIZE
	.align		4
.L_11:
        /*0048*/ 	.byte	0x04, 0x12
        /*004a*/ 	.short	(.L_13 - .L_12)
	.align		4
.L_12:
        /*004c*/ 	.word	index@(_Z14scatterAddressPiS_S_S_)
        /*0050*/ 	.word	0x00000000


	//----- nvinfo : EIATTR_MIN_STACK_SIZE
	.align		4
.L_13:
        /*0054*/ 	.byte	0x04, 0x12
        /*0056*/ 	.short	(.L_15 - .L_14)
	.align		4
.L_14:
        /*0058*/ 	.word	index@(_Z7scanSumPiS_)
        /*005c*/ 	.word	0x00000000


	//----- nvinfo : EIATTR_MIN_STACK_SIZE
	.align		4
.L_15:
        /*0060*/ 	.byte	0x04, 0x12
        /*0062*/ 	.short	(.L_17 - .L_16)
	.align		4
.L_16:
        /*0064*/ 	.word	index@(_Z8markEvenPiS_)
        /*0068*/ 	.word	0x00000000
.L_17:


//--------------------- .nv.compat                --------------------------
	.section	.nv.compat,"",@"SHT_CUDA_COMPAT_INFO"
	.align	4
        /*0000*/ 	.byte	0x02, 0x09, 0x00, 0x00, 0x02, 0x02, 0x01, 0x00, 0x02, 0x05, 0x05, 0x00, 0x03, 0x07, 0x01, 0x01
        /*0010*/ 	.byte	0x02, 0x03, 0x00, 0x00, 0x02, 0x06, 0x01, 0x00, 0x04, 0x0b, 0x08, 0x00, 0x09, 0x00, 0x00, 0x00
        /*0020*/ 	.byte	0x00, 0x00, 0x00, 0x00


//--------------------- .nv.info._Z14scatterAddressPiS_S_S_ --------------------------
	.section	.nv.info._Z14scatterAddressPiS_S_S_,"",@"SHT_CUDA_INFO"
	.sectionflags	@""
	.align	4


	//----- nvinfo : EIATTR_CUDA_API_VERSION
	.align		4
        /*0000*/ 	.byte	0x04, 0x37
        /*0002*/ 	.short	(.L_19 - .L_18)
.L_18:
        /*0004*/ 	.word	0x00000082


	//----- nvinfo : EIATTR_KPARAM_INFO
	.align		4
.L_19:
        /*0008*/ 	.byte	0x04, 0x17
        /*000a*/ 	.short	(.L_21 - .L_20)
.L_20:
        /*000c*/ 	.word	0x00000000
        /*0010*/ 	.short	0x0003
        /*0012*/ 	.short	0x0018
        /*0014*/ 	.byte	0x00, 0xf5, 0x21, 0x00


	//----- nvinfo : EIATTR_KPARAM_INFO
	.align		4
.L_21:
        /*0018*/ 	.byte	0x04, 0x17
        /*001a*/ 	.short	(.L_23 - .L_22)
.L_22:
        /*001c*/ 	.word	0x00000000
        /*0020*/ 	.short	0x0002
        /*0022*/ 	.short	0x0010
        /*0024*/ 	.byte	0x00, 0xf5, 0x21, 0x00


	//----- nvinfo : EIATTR_KPARAM_INFO
	.align		4
.L_23:
        /*0028*/ 	.byte	0x04, 0x17
        /*002a*/ 	.short	(.L_25 - .L_24)
.L_24:
        /*002c*/ 	.word	0x00000000
        /*0030*/ 	.short	0x0001
        /*0032*/ 	.short	0x0008
        /*0034*/ 	.byte	0x00, 0xf5, 0x21, 0x00


	//----- nvinfo : EIATTR_KPARAM_INFO
	.align		4
.L_25:
        /*0038*/ 	.byte	0x04, 0x17
        /*003a*/ 	.short	(.L_27 - .L_26)
.L_26:
        /*003c*/ 	.word	0x00000000
        /*0040*/ 	.short	0x0000
        /*0042*/ 	.short	0x0000
        /*0044*/ 	.byte	0x00, 0xf5, 0x21, 0x00


	//----- nvinfo : EIATTR_SPARSE_MMA_MASK
	.align		4
.L_27:
        /*0048*/ 	.byte	0x03, 0x50
        /*004a*/ 	.short	0x0000


	//----- nvinfo : EIATTR_MAXREG_COUNT
	.align		4
        /*004c*/ 	.byte	0x03, 0x1b
        /*004e*/ 	.short	0x00ff


	//----- nvinfo : EIATTR_MERCURY_ISA_VERSION
	.align		4
        /*0050*/ 	.byte	0x03, 0x5f
        /*0052*/ 	.short	0x0101


	//----- nvinfo : EIATTR_VRC_CTA_INIT_COUNT
	.align		4
        /*0054*/ 	.byte	0x02, 0x4a
	.zero		1
	.zero		1


	//----- nvinfo : EIATTR_EXIT_INSTR_OFFSETS
	.align		4
        /*0058*/ 	.byte	0x04, 0x1c
        /*005a*/ 	.short	(.L_29 - .L_28)


	//   ....[0]....
.L_28:
        /*005c*/ 	.word	0x00000070


	//   ....[1]....
        /*0060*/ 	.word	0x00000110


	//----- nvinfo : EIATTR_CBANK_PARAM_SIZE
	.align		4
.L_29:
        /*0064*/ 	.byte	0x03, 0x19
        /*0066*/ 	.short	0x0020


	//----- nvinfo : EIATTR_PARAM_CBANK
	.align		4
        /*0068*/ 	.byte	0x04, 0x0a
        /*006a*/ 	.short	(.L_31 - .L_30)
	.align		4
.L_30:
        /*006c*/ 	.word	index@(.nv.constant0._Z14scatterAddressPiS_S_S_)
        /*0070*/ 	.short	0x0380
        /*0072*/ 	.short	0x0020


	//----- nvinfo : EIATTR_SW_WAR
	.align		4
.L_31:
        /*0074*/ 	.byte	0x04, 0x36
        /*0076*/ 	.short	(.L_33 - .L_32)
.L_32:
        /*0078*/ 	.word	0x00000008
.L_33:


//--------------------- .nv.info._Z7scanSumPiS_   --------------------------
	.section	.nv.info._Z7scanSumPiS_,"",@"SHT_CUDA_INFO"
	.sectionflags	@""
	.align	4


	//----- nvinfo : EIATTR_CUDA_API_VERSION
	.align		4
        /*0000*/ 	.byte	0x04, 0x37
        /*0002*/ 	.short	(.L_35 - .L_34)
.L_34:
        /*0004*/ 	.word	0x00000082


	//----- nvinfo : EIATTR_KPARAM_INFO
	.align		4
.L_35:
        /*0008*/ 	.byte	0x04, 0x17
        /*000a*/ 	.short	(.L_37 - .L_36)
.L_36:
        /*000c*/ 	.word	0x00000000
        /*0010*/ 	.short	0x0001
        /*0012*/ 	.short	0x0008
        /*0014*/ 	.byte	0x00, 0xf5, 0x21, 0x00


	//----- nvinfo : EIATTR_KPARAM_INFO
	.align		4
.L_37:
        /*0018*/ 	.byte	0x04, 0x17
        /*001a*/ 	.short	(.L_39 - .L_38)
.L_38:
        /*001c*/ 	.word	0x00000000
        /*0020*/ 	.short	0x0000
        /*0022*/ 	.short	0x0000
        /*0024*/ 	.byte	0x00, 0xf5, 0x21, 0x00


	//----- nvinfo : EIATTR_SPARSE_MMA_MASK
	.align		4
.L_39:
        /*0028*/ 	.byte	0x03, 0x50
        /*002a*/ 	.short	0x0000


	//----- nvinfo : EIATTR_MAXREG_COUNT
	.align		4
        /*002c*/ 	.byte	0x03, 0x1b
        /*002e*/ 	.short	0x00ff


	//----- nvinfo : EIATTR_NUM_BARRIERS
	.align		4
        /*0030*/ 	.byte	0x02, 0x4c
        /*0032*/ 	.byte	0x01
	.zero		1


	//----- nvinfo : EIATTR_MERCURY_ISA_VERSION
	.align		4
        /*0034*/ 	.byte	0x03, 0x5f
        /*0036*/ 	.short	0x0101


	//----- nvinfo : EIATTR_VRC_CTA_INIT_COUNT
	.align		4
        /*0038*/ 	.byte	0x02, 0x4a
	.zero		1
	.zero		1


	//----- nvinfo : EIATTR_EXIT_INSTR_OFFSETS
	.align		4
        /*003c*/ 	.byte	0x04, 0x1c
        /*003e*/ 	.short	(.L_41 - .L_40)


	//   ....[0]....
.L_40:
        /*0040*/ 	.word	0x00000220


	//----- nvinfo : EIATTR_CBANK_PARAM_SIZE
	.align		4
.L_41:
        /*0044*/ 	.byte	0x03, 0x19
        /*0046*/ 	.short	0x0010


	//----- nvinfo : EIATTR_PARAM_CBANK
	.align		4
        /*0048*/ 	.byte	0x04, 0x0a
        /*004a*/ 	.short	(.L_43 - .L_42)
	.align		4
.L_42:
        /*004c*/ 	.word	index@(.nv.constant0._Z7scanSumPiS_)
        /*0050*/ 	.short	0x0380
        /*0052*/ 	.short	0x0010


	//----- nvinfo : EIATTR_SW_WAR
	.align		4
.L_43:
        /*0054*/ 	.byte	0x04, 0x36
        /*0056*/ 	.short	(.L_45 - .L_44)
.L_44:
        /*0058*/ 	.word	0x00000008
.L_45:


//--------------------- .nv.info._Z8markEvenPiS_  --------------------------
	.section	.nv.info._Z8markEvenPiS_,"",@"SHT_CUDA_INFO"
	.sectionflags	@""
	.align	4


	//----- nvinfo : EIATTR_CUDA_API_VERSION
	.align		4
        /*0000*/ 	.byte	0x04, 0x37
        /*0002*/ 	.short	(.L_47 - .L_46)
.L_46:
        /*0004*/ 	.word	0x00000082


	//----- nvinfo : EIATTR_KPARAM_INFO
	.align		4
.L_47:
        /*0008*/ 	.byte	0x04, 0x17
        /*000a*/ 	.short	(.L_49 - .L_48)
.L_48:
        /*000c*/ 	.word	0x00000000
        /*0010*/ 	.short	0x0001
        /*0012*/ 	.short	0x0008
        /*0014*/ 	.byte	0x00, 0xf5, 0x21, 0x00


	//----- nvinfo : EIATTR_KPARAM_INFO
	.align		4
.L_49:
        /*0018*/ 	.byte	0x04, 0x17
        /*001a*/ 	.short	(.L_51 - .L_50)
.L_50:
        /*001c*/ 	.word	0x00000000
        /*0020*/ 	.short	0x0000
        /*0022*/ 	.short	0x0000
        /*0024*/ 	.byte	0x00, 0xf5, 0x21, 0x00


	//----- nvinfo : EIATTR_SPARSE_MMA_MASK
	.align		4
.L_51:
        /*0028*/ 	.byte	0x03, 0x50
        /*002a*/ 	.short	0x0000


	//----- nvinfo : EIATTR_MAXREG_COUNT
	.align		4
        /*002c*/ 	.byte	0x03, 0x1b
        /*002e*/ 	.short	0x00ff


	//----- nvinfo : EIATTR_MERCURY_ISA_VERSION
	.align		4
        /*0030*/ 	.byte	0x03, 0x5f
        /*0032*/ 	.short	0x0101


	//----- nvinfo : EIATTR_VRC_CTA_INIT_COUNT
	.align		4
        /*0034*/ 	.byte	0x02, 0x4a
	.zero		1
	.zero		1


	//----- nvinfo : EIATTR_EXIT_INSTR_OFFSETS
	.align		4
        /*0038*/ 	.byte	0x04, 0x1c
        /*003a*/ 	.short	(.L_53 - .L_52)


	//   ....[0]....
.L_52:
        /*003c*/ 	.word	0x00000060


	//----- nvinfo : EIATTR_CBANK_PARAM_SIZE
	.align		4
.L_53:
        /*0040*/ 	.byte	0x03, 0x19
        /*0042*/ 	.short	0x0010


	//----- nvinfo : EIATTR_PARAM_CBANK
	.align		4
        /*0044*/ 	.byte	0x04, 0x0a
        /*0046*/ 	.short	(.L_55 - .L_54)
	.align		4
.L_54:
        /*0048*/ 	.word	index@(.nv.constant0._Z8markEvenPiS_)
        /*004c*/ 	.short	0x0380
        /*004e*/ 	.short	0x0010


	//----- nvinfo : EIATTR_SW_WAR
	.align		4
.L_55:
        /*0050*/ 	.byte	0x04, 0x36
        /*0052*/ 	.short	(.L_57 - .L_56)
.L_56:
        /*0054*/ 	.word	0x00000008
.L_57:


//--------------------- .nv.callgraph             --------------------------
	.section	.nv.callgraph,"",@"SHT_CUDA_CALLGRAPH"
	.align	4
	.sectionentsize	8
	.align		4
        /*0000*/ 	.word	0x00000000
	.align		4
        /*0004*/ 	.word	0xffffffff
	.align		4
        /*0008*/ 	.word	0x00000000
	.align		4
        /*000c*/ 	.word	0xfffffffe
	.align		4
        /*0010*/ 	.word	0x00000000
	.align		4
        /*0014*/ 	.word	0xfffffffd
	.align		4
        /*0018*/ 	.word	0x00000000
	.align		4
        /*001c*/ 	.word	0xfffffffc


//--------------------- .text._Z14scatterAddressPiS_S_S_ --------------------------
	.section	.text._Z14scatterAddressPiS_S_S_,"ax",@progbits
	.align	128
        .global         _Z14scatterAddressPiS_S_S_
        .type           _Z14scatterAddressPiS_S_S_,@function
        .size           _Z14scatterAddressPiS_S_S_,(.L_x_5 - _Z14scatterAddressPiS_S_S_)
        .other          _Z14scatterAddressPiS_S_S_,@"STO_CUDA_ENTRY STV_DEFAULT"
_Z14scatterAddressPiS_S_S_:
.text._Z14scatterAddressPiS_S_S_:
[----:B------:R-:W-:Y:S01]  /*0000*/  LDC R1, c[0x0][0x37c] ;  /* 0x0000df00ff017b82 */ /* 0x000fe20000000800 */
[----:B------:R-:W0:Y:S07]  /*0010*/  S2R R7, SR_TID.X ;  /* 0x0000000000077919 */ /* 0x000e2e0000002100 */
[----:B------:R-:W0:Y:S01]  /*0020*/  LDC.64 R2, c[0x0][0x388] ;  /* 0x0000e200ff027b82 */ /* 0x000e220000000a00 */
[----:B------:R-:W1:Y:S01]  /*0030*/  LDCU.64 UR4, c[0x0][0x358] ;  /* 0x00006b00ff0477ac */ /* 0x000e620008000a00 */
[----:B0-----:R-:W-:-:S06]  /*0040*/  IMAD.WIDE.U32 R2, R7, 0x4, R2 ;  /* 0x0000000407027825 */ /* 0x001fcc00078e0002 */
[----:B-1----:R-:W2:Y:S02]  /*0050*/  LDG.E R2, desc[UR4][R2.64] ;  /* 0x0000000402027981 */ /* 0x002ea4000c1e1900 */
[----:B--2---:R-:W-:-:S13]  /*0060*/  ISETP.NE.AND P0, PT, R2, 0x1, PT ;  /* 0x000000010200780c */ /* 0x004fda0003f05270 */
[----:B------:R-:W-:Y:S05]  /*0070*/  @P0 EXIT ;  /* 0x000000000000094d */ /* 0x000fea0003800000 */
[----:B------:R-:W0:Y:S08]  /*0080*/  LDC.64 R4, c[0x0][0x390] ;  /* 0x0000e400ff047b82 */ /* 0x000e300000000a00 */
[----:B------:R-:W1:Y:S01]  /*0090*/  LDC.64 R2, c[0x0][0x380] ;  /* 0x0000e000ff027b82 */ /* 0x000e620000000a00 */
[----:B0-----:R-:W-:-:S06]  /*00a0*/  IMAD.WIDE.U32 R4, R7, 0x4, R4 ;  /* 0x0000000407047825 */ /* 0x001fcc00078e0004 */
[----:B------:R-:W2:Y:S01]  /*00b0*/  LDG.E R5, desc[UR4][R4.64] ;  /* 0x0000000404057981 */ /* 0x000ea2000c1e1900 */
[----:B-1----:R-:W-:Y:S02]  /*00c0*/  IMAD.WIDE.U32 R2, R7, 0x4, R2 ;  /* 0x0000000407027825 */ /* 0x002fe400078e0002 */
[----:B------:R-:W2:Y:S04]  /*00d0*/  LDC.64 R6, c[0x0][0x398] ;  /* 0x0000e600ff067b82 */ /* 0x000ea80000000a00 */
[----:B------:R-:W3:Y:S01]  /*00e0*/  LDG.E R3, desc[UR4][R2.64] ;  /* 0x0000000402037981 */ /* 0x000ee2000c1e1900 */
[----:B--2---:R-:W-:-:S05]  /*00f0*/  IMAD.WIDE R6, R5, 0x4, R6 ;  /* 0x0000000405067825 */ /* 0x004fca00078e0206 */
[----:B---3--:R-:W-:Y:S01]  /*0100*/  STG.E desc[UR4][R6.64], R3 ;  /* 0x0000000306007986 */ /* 0x008fe2000c101904 */
[----:B------:R-:W-:Y:S05]  /*0110*/  EXIT ;  /* 0x000000000000794d */ /* 0x000fea0003800000 */
.L_x_0:
[----:B------:R-:W-:-:S00]  /*0120*/  BRA `(.L_x_0) ;  /* 0xfffffffc00fc7947 */ /* 0x000fc0000383ffff */
[----:B------:R-:W-:-:S00]  /*0130*/  NOP ;  /* 0x0000000000007918 */ /* 0x000fc00000000000 */
        /* <DEDUP_REMOVED lines=12> */
.L_x_5:


//--------------------- .text._Z7scanSumPiS_      --------------------------
	.section	.text._Z7scanSumPiS_,"ax",@progbits
	.align	128
        .global         _Z7scanSumPiS_
        .type           _Z7scanSumPiS_,@function
        .size           _Z7scanSumPiS_,(.L_x_6 - _Z7scanSumPiS_)
        .other          _Z7scanSumPiS_,@"STO_CUDA_ENTRY STV_DEFAULT"
_Z7scanSumPiS_:
.text._Z7scanSumPiS_:
[----:B------:R-:W-:Y:S01]  /*0000*/  LDC R1, c[0x0][0x37c] ;  /* 0x0000df00ff017b82 */ /* 0x000fe20000000800 */
[----:B------:R-:W0:Y:S01]  /*0010*/  S2R R7, SR_TID.X ;  /* 0x0000000000077919 */ /* 0x000e220000002100 */
[----:B------:R-:W1:Y:S01]  /*0020*/  LDCU.64 UR6, c[0x0][0x358] ;  /* 0x00006b00ff0677ac */ /* 0x000e620008000a00 */
[----:B0-----:R-:W-:-:S13]  /*0030*/  ISETP.NE.AND P0, PT, R7, RZ, PT ;  /* 0x000000ff0700720c */ /* 0x001fda0003f05270 */
[----:B------:R-:W0:Y:S01]  /*0040*/  @P0 LDC.64 R2, c[0x0][0x380] ;  /* 0x0000e000ff020b82 */ /* 0x000e220000000a00 */
[----:B------:R-:W-:-:S04]  /*0050*/  @P0 VIADD R5, R7, 0xffffffff ;  /* 0xffffffff07050836 */ /* 0x000fc80000000000 */
[----:B0-----:R-:W-:-:S06]  /*0060*/  @P0 IMAD.WIDE.U32 R2, R5, 0x4, R2 ;  /* 0x0000000405020825 */ /* 0x001fcc00078e0002 */
[----:B-1----:R-:W2:Y:S01]  /*0070*/  @P0 LDG.E R3, desc[UR6][R2.64] ;  /* 0x0000000602030981 */ /* 0x002ea2000c1e1900 */
[----:B------:R-:W0:Y:S01]  /*0080*/  S2UR UR5, SR_CgaCtaId ;  /* 0x00000000000579c3 */ /* 0x000e220000008800 */
[----:B------:R-:W-:Y:S01]  /*0090*/  UMOV UR4, 0x400 ;  /* 0x0000040000047882 */ /* 0x000fe20000000000 */
[----:B------:R-:W1:Y:S02]  /*00a0*/  LDCU UR8, c[0x0][0x360] ;  /* 0x00006c00ff0877ac */ /* 0x000e640008000800 */
[----:B-1----:R-:W-:Y:S02]  /*00b0*/  UISETP.GE.U32.AND UP0, UPT, UR8, 0x3, UPT ;  /* 0x000000030800788c */ /* 0x002fe4000bf06070 */
[----:B0-----:R-:W-:-:S06]  /*00c0*/  ULEA UR4, UR5, UR4, 0x18 ;  /* 0x0000000405047291 */ /* 0x001fcc000f8ec0ff */
[----:B------:R-:W-:-:S05]  /*00d0*/  LEA R0, R7, UR4, 0x2 ;  /* 0x0000000407007c11 */ /* 0x000fca000f8e10ff */
[----:B--2---:R0:W-:Y:S04]  /*00e0*/  @P0 STS [R0], R3 ;  /* 0x0000000300000388 */ /* 0x0041e80000000800 */
[----:B------:R-:W-:Y:S01]  /*00f0*/  @!P0 STS [UR4], RZ ;  /* 0x000000ffff008988 */ /* 0x000fe20008000804 */
[----:B------:R-:W-:Y:S06]  /*0100*/  BAR.SYNC.DEFER_BLOCKING 0x0 ;  /* 0x0000000000007b1d */ /* 0x000fec0000010000 */
[----:B------:R-:W-:Y:S05]  /*0110*/  BRA.U !UP0, `(.L_x_1) ;  /* 0x0000000108307547 */ /* 0x000fea000b800000 */
[----:B------:R-:W-:-:S05]  /*0120*/  UMOV UR5, 0x2 ;  /* 0x0000000200057882 */ /* 0x000fca0000000000 */
.L_x_2:
[----:B------:R-:W-:Y:S01]  /*0130*/  IADD3 R2, PT, PT, R7, -UR5, RZ ;  /* 0x8000000507027c10 */ /* 0x000fe2000fffe0ff */
[----:B------:R-:W-:-:S03]  /*0140*/  USHF.L.U32 UR5, UR5, 0x1, URZ ;  /* 0x0000000105057899 */ /* 0x000fc600080006ff */
[----:B------:R-:W-:Y:S01]  /*0150*/  ISETP.GE.AND P0, PT, R2, RZ, PT ;  /* 0x000000ff0200720c */ /* 0x000fe20003f06270 */
[----:B------:R-:W-:-:S12]  /*0160*/  UISETP.GE.U32.AND UP0, UPT, UR5, UR8, UPT ;  /* 0x000000080500728c */ /* 0x000fd8000bf06070 */
[----:B------:R-:W-:Y:S01]  /*0170*/  @P0 LEA R2, R2, UR4, 0x2 ;  /* 0x0000000402020c11 */ /* 0x000fe2000f8e10ff */
[----:B01----:R-:W-:Y:S05]  /*0180*/  @P0 LDS R3, [R0] ;  /* 0x0000000000030984 */ /* 0x003fea0000000800 */
[----:B------:R-:W0:Y:S02]  /*0190*/  @P0 LDS R2, [R2] ;  /* 0x0000000002020984 */ /* 0x000e240000000800 */
[----:B0-----:R-:W-:-:S05]  /*01a0*/  @P0 IMAD.IADD R3, R2, 0x1, R3 ;  /* 0x0000000102030824 */ /* 0x001fca00078e0203 */
[----:B------:R1:W-:Y:S01]  /*01b0*/  @P0 STS [R0], R3 ;  /* 0x0000000300000388 */ /* 0x0003e20000000800 */
[----:B------:R-:W-:Y:S06]  /*01c0*/  BAR.SYNC.DEFER_BLOCKING 0x0 ;  /* 0x0000000000007b1d */ /* 0x000fec0000010000 */
[----:B------:R-:W-:Y:S05]  /*01d0*/  BRA.U !UP0, `(.L_x_2) ;  /* 0xfffffffd08d47547 */ /* 0x000fea000b83ffff */
.L_x_1:
[----:B------:R-:W2:Y:S01]  /*01e0*/  LDS R5, [R0] ;  /* 0x0000000000057984 */ /* 0x000ea20000000800 */
[----:B01----:R-:W0:Y:S02]  /*01f0*/  LDC.64 R2, c[0x0][0x388] ;  /* 0x0000e200ff027b82 */ /* 0x003e240000000a00 */
[----:B0-----:R-:W-:-:S05]  /*0200*/  IMAD.WIDE.U32 R2, R7, 0x4, R2 ;  /* 0x0000000407027825 */ /* 0x001fca00078e0002 */
[----:B--2---:R-:W-:Y:S01]  /*0210*/  STG.E desc[UR6][R2.64], R5 ;  /* 0x0000000502007986 */ /* 0x004fe2000c101906 */
[----:B------:R-:W-:Y:S05]  /*0220*/  EXIT ;  /* 0x000000000000794d */ /* 0x000fea0003800000 */
.L_x_3:
        /* <DEDUP_REMOVED lines=13> */
.L_x_6:


//--------------------- .text._Z8markEvenPiS_     --------------------------
	.section	.text._Z8markEvenPiS_,"ax",@progbits
	.align	128
        .global         _Z8markEvenPiS_
        .type           _Z8markEvenPiS_,@function
        .size           _Z8markEvenPiS_,(.L_x_7 - _Z8markEvenPiS_)
        .other          _Z8markEvenPiS_,@"STO_CUDA_ENTRY STV_DEFAULT"
_Z8markEvenPiS_:
.text._Z8markEvenPiS_:
[----:B------:R-:W-:Y:S01]  /*0000*/  LDC R1, c[0x0][0x37c] ;  /* 0x0000df00ff017b82 */ /* 0x000fe20000000800 */
[----:B------:R-:W0:Y:S07]  /*0010*/  S2R R5, SR_TID.X ;  /* 0x0000000000057919 */ /* 0x000e2e0000002100 */
[----:B------:R-:W0:Y:S01]  /*0020*/  LDC.64 R2, c[0x0][0x388] ;  /* 0x0000e200ff027b82 */ /* 0x000e220000000a00 */
[----:B------:R-:W1:Y:S01]  /*0030*/  LDCU.64 UR4, c[0x0][0x358] ;  /* 0x00006b00ff0477ac */ /* 0x000e620008000a00 */
[----:B0-----:R-:W-:-:S05]  /*0040*/  IMAD.WIDE.U32 R2, R5, 0x4, R2 ;  /* 0x0000000405027825 */ /* 0x001fca00078e0002 */
[----:B-1----:R-:W-:Y:S01]  /*0050*/  STG.E desc[UR4][R2.64], RZ ;  /* 0x000000ff02007986 */ /* 0x002fe2000c101904 */
[----:B------:R-:W-:Y:S05]  /*0060*/  EXIT ;  /* 0x000000000000794d */ /* 0x000fea0003800000 */
.L_x_4:
        /* <DEDUP_REMOVED lines=9> */
.L_x_7:


//--------------------- .nv.shared._Z14scatterAddressPiS_S_S_ --------------------------
	.section	.nv.shared._Z14scatterAddressPiS_S_S_,"aw",@nobits
	.sectionflags	@""
	.align	16
	.zero		1024


//--------------------- .nv.shared.reserved.0     --------------------------
	.section	.nv.shared.reserved.0,"aw",@nobits
	.weak		__nv_reservedSMEM_offset_0_alias
	.size		__nv_reservedSMEM_offset_0_alias, 0, 64
	.other		__nv_reservedSMEM_offset_0_alias,@"STO_CUDA_RESERVED_SHARED STV_DEFAULT"
__nv_reservedSMEM_offset_0_alias:
	.zero		0
	.zero		64


//--------------------- .nv.shared._Z7scanSumPiS_ --------------------------
	.section	.nv.shared._Z7scanSumPiS_,"aw",@nobits
	.sectionflags	@""
	.align	16
	.zero		1024


//--------------------- .nv.shared._Z8markEvenPiS_ --------------------------
	.section	.nv.shared._Z8markEvenPiS_,"aw",@nobits
	.sectionflags	@""
	.align	16
	.zero		1024


//--------------------- .nv.constant0._Z14scatterAddressPiS_S_S_ --------------------------
	.section	.nv.constant0._Z14scatterAddressPiS_S_S_,"a",@progbits
	.sectionflags	@""
	.align	4
.nv.constant0._Z14scatterAddressPiS_S_S_:
	.zero		928


//--------------------- .nv.constant0._Z7scanSumPiS_ --------------------------
	.section	.nv.constant0._Z7scanSumPiS_,"a",@progbits
	.sectionflags	@""
	.align	4
.nv.constant0._Z7scanSumPiS_:
	.zero		912


//--------------------- .nv.constant0._Z8markEvenPiS_ --------------------------
	.section	.nv.constant0._Z8markEvenPiS_,"a",@progbits
	.sectionflags	@""
	.align	4
.nv.constant0._Z8markEvenPiS_:
	.zero		912


//--------------------- SYMBOLS --------------------------

	.type		.nv.reservedSmem.offset0,@object
	.size		.nv.reservedSmem.offset0,0x4
	.type		.nv.reservedSmem.cap,@object
	.size		.nv.reservedSmem.cap,0x4
